//
// Generated by NVIDIA NVVM Compiler
//
// Compiler Build ID: CL-36424714
// Cuda compilation tools, release 13.0, V13.0.88
// Based on NVVM 20.0.0
//

.version 9.0
.target sm_100
.address_size 64

	// .globl	_Z11dot_productPfS_S_
// _ZZ11dot_productPfS_S_E3tmp has been demoted

.visible .entry _Z11dot_productPfS_S_(
	.param .u64 .ptr .align 1 _Z11dot_productPfS_S__param_0,
	.param .u64 .ptr .align 1 _Z11dot_productPfS_S__param_1,
	.param .u64 .ptr .align 1 _Z11dot_productPfS_S__param_2
)
{
	.reg .pred 	%p<12>;
	.reg .b32 	%r<13>;
	.reg .b32 	%f<35>;
	.reg .b64 	%rd<12>;
	// demoted variable
	.shared .align 4 .b8 _ZZ11dot_productPfS_S_E3tmp[1024];
	ld.param.u64 	%rd3, [_Z11dot_productPfS_S__param_0];
	ld.param.u64 	%rd4, [_Z11dot_productPfS_S__param_1];
	ld.param.u64 	%rd5, [_Z11dot_productPfS_S__param_2];
	mov.u32 	%r1, %tid.x;
	mov.u32 	%r2, %ctaid.x;
	mov.u32 	%r3, %ntid.x;
	mad.lo.s32 	%r12, %r2, %r3, %r1;
	setp.gt.s32 	%p1, %r12, 35839;
	mov.f32 	%f34, 0f00000000;
	@%p1 bra 	$L__BB0_3;
	mov.u32 	%r9, %nctaid.x;
	mul.lo.s32 	%r5, %r3, %r9;
	cvta.to.global.u64 	%rd1, %rd3;
	cvta.to.global.u64 	%rd2, %rd4;
	mov.f32 	%f34, 0f00000000;
$L__BB0_2:
	mul.wide.s32 	%rd6, %r12, 4;
	add.s64 	%rd7, %rd1, %rd6;
	ld.global.f32 	%f6, [%rd7];
	add.s64 	%rd8, %rd2, %rd6;
	ld.global.f32 	%f7, [%rd8];
	fma.rn.f32 	%f34, %f6, %f7, %f34;
	add.s32 	%r12, %r12, %r5;
	setp.lt.s32 	%p2, %r12, 35840;
	@%p2 bra 	$L__BB0_2;
$L__BB0_3:
	shl.b32 	%r10, %r1, 2;
	mov.u32 	%r11, _ZZ11dot_productPfS_S_E3tmp;
	add.s32 	%r8, %r11, %r10;
	st.shared.f32 	[%r8], %f34;
	bar.sync 	0;
	setp.gt.u32 	%p3, %r1, 127;
	@%p3 bra 	$L__BB0_5;
	ld.shared.f32 	%f8, [%r8+512];
	ld.shared.f32 	%f9, [%r8];
	add.f32 	%f10, %f8, %f9;
	st.shared.f32 	[%r8], %f10;
$L__BB0_5:
	bar.sync 	0;
	setp.gt.u32 	%p4, %r1, 63;
	@%p4 bra 	$L__BB0_7;
	ld.shared.f32 	%f11, [%r8+256];
	ld.shared.f32 	%f12, [%r8];
	add.f32 	%f13, %f11, %f12;
	st.shared.f32 	[%r8], %f13;
$L__BB0_7:
	bar.sync 	0;
	setp.gt.u32 	%p5, %r1, 31;
	@%p5 bra 	$L__BB0_9;
	ld.shared.f32 	%f14, [%r8+128];
	ld.shared.f32 	%f15, [%r8];
	add.f32 	%f16, %f14, %f15;
	st.shared.f32 	[%r8], %f16;
$L__BB0_9:
	bar.sync 	0;
	setp.gt.u32 	%p6, %r1, 15;
	@%p6 bra 	$L__BB0_11;
	ld.shared.f32 	%f17, [%r8+64];
	ld.shared.f32 	%f18, [%r8];
	add.f32 	%f19, %f17, %f18;
	st.shared.f32 	[%r8], %f19;
$L__BB0_11:
	bar.sync 	0;
	setp.gt.u32 	%p7, %r1, 7;
	@%p7 bra 	$L__BB0_13;
	ld.shared.f32 	%f20, [%r8+32];
	ld.shared.f32 	%f21, [%r8];
	add.f32 	%f22, %f20, %f21;
	st.shared.f32 	[%r8], %f22;
$L__BB0_13:
	bar.sync 	0;
	setp.gt.u32 	%p8, %r1, 3;
	@%p8 bra 	$L__BB0_15;
	ld.shared.f32 	%f23, [%r8+16];
	ld.shared.f32 	%f24, [%r8];
	add.f32 	%f25, %f23, %f24;
	st.shared.f32 	[%r8], %f25;
$L__BB0_15:
	bar.sync 	0;
	setp.gt.u32 	%p9, %r1, 1;
	@%p9 bra 	$L__BB0_17;
	ld.shared.f32 	%f26, [%r8+8];
	ld.shared.f32 	%f27, [%r8];
	add.f32 	%f28, %f26, %f27;
	st.shared.f32 	[%r8], %f28;
$L__BB0_17:
	bar.sync 	0;
	setp.ne.s32 	%p10, %r1, 0;
	@%p10 bra 	$L__BB0_19;
	ld.shared.f32 	%f29, [_ZZ11dot_productPfS_S_E3tmp+4];
	ld.shared.f32 	%f30, [%r8];
	add.f32 	%f31, %f29, %f30;
	st.shared.f32 	[%r8], %f31;
$L__BB0_19:
	setp.ne.s32 	%p11, %r1, 0;
	bar.sync 	0;
	@%p11 bra 	$L__BB0_21;
	ld.shared.f32 	%f32, [_ZZ11dot_productPfS_S_E3tmp];
	cvta.to.global.u64 	%rd9, %rd5;
	mul.wide.u32 	%rd10, %r2, 4;
	add.s64 	%rd11, %rd9, %rd10;
	st.global.f32 	[%rd11], %f32;
$L__BB0_21:
	ret;

}


// ===== COMPILED SASS (sm_100) =====

	.target	sm_100

	.elftype	@"ET_EXEC"


//--------------------- .note.nv.tkinfo           --------------------------
	.section	.note.nv.tkinfo,"",@"SHT_NOTE"
	.sectionflags	@"SHF_NOTE_NV_TKINFO"
	.tkinfo
        /*0018*/ 	.word	0x00000002
        /*0030*/ 	.string	""
        /*0030*/ 	.string	"ptxas"
        /*0030*/ 	.string	"Cuda compilation tools, release 13.0, V13.0.88"
        /*0030*/ 	.string	"Build cuda_13.0.r13.0/compiler.36424714_0"
        /*0030*/ 	.string	"-arch sm_100 -m 64 "



//--------------------- .note.nv.cuinfo           --------------------------
	.section	.note.nv.cuinfo,"",@"SHT_NOTE"
	.sectionflags	@"SHF_NOTE_NV_CUINFO"
        /*0018*/ 	.short	0x0002
        /*001a*/ 	.short	0x0064
        /*001c*/ 	.short	0x0082
	.zero		2


//--------------------- .nv.info                  --------------------------
	.section	.nv.info,"",@"SHT_CUDA_INFO"
	.align	4


	//----- nvinfo : EIATTR_REGCOUNT
	.align		4
        /*0000*/ 	.byte	0x04, 0x2f
        /*0002*/ 	.short	(.L_1 - .L_0)
	.align		4
.L_0:
        /*0004*/ 	.word	index@(_Z11dot_productPfS_S_)
        /*0008*/ 	.word	0x00000010


	//----- nvinfo : EIATTR_FRAME_SIZE
	.align		4
.L_1:
        /*000c*/ 	.byte	0x04, 0x11
        /*000e*/ 	.short	(.L_3 - .L_2)
	.align		4
.L_2:
        /*0010*/ 	.word	index@(_Z11dot_productPfS_S_)
        /*0014*/ 	.word	0x00000000


	//----- nvinfo : EIATTR_MIN_STACK_SIZE
	.align		4
.L_3:
        /*0018*/ 	.byte	0x04, 0x12
        /*001a*/ 	.short	(.L_5 - .L_4)
	.align		4
.L_4:
        /*001c*/ 	.word	index@(_Z11dot_productPfS_S_)
        /*0020*/ 	.word	0x00000000
.L_5:


//--------------------- .nv.compat                --------------------------
	.section	.nv.compat,"",@"SHT_CUDA_COMPAT_INFO"
	.align	4
        /*0000*/ 	.byte	0x02, 0x09, 0x00, 0x00, 0x02, 0x02, 0x01, 0x00, 0x02, 0x05, 0x05, 0x00, 0x03, 0x07, 0x01, 0x01
        /*0010*/ 	.byte	0x02, 0x03, 0x00, 0x00, 0x02, 0x06, 0x01, 0x00, 0x04, 0x0b, 0x08, 0x00, 0x09, 0x00, 0x00, 0x00
        /*0020*/ 	.byte	0x00, 0x00, 0x00, 0x00


//--------------------- .nv.info._Z11dot_productPfS_S_ --------------------------
	.section	.nv.info._Z11dot_productPfS_S_,"",@"SHT_CUDA_INFO"
	.sectionflags	@""
	.align	4


	//----- nvinfo : EIATTR_CUDA_API_VERSION
	.align		4
        /*0000*/ 	.byte	0x04, 0x37
        /*0002*/ 	.short	(.L_7 - .L_6)
.L_6:
        /*0004*/ 	.word	0x00000082


	//----- nvinfo : EIATTR_KPARAM_INFO
	.align		4
.L_7:
        /*0008*/ 	.byte	0x04, 0x17
        /*000a*/ 	.short	(.L_9 - .L_8)
.L_8:
        /*000c*/ 	.word	0x00000000
        /*0010*/ 	.short	0x0002
        /*0012*/ 	.short	0x0010
        /*0014*/ 	.byte	0x00, 0xf5, 0x21, 0x00


	//----- nvinfo : EIATTR_KPARAM_INFO
	.align		4
.L_9:
        /*0018*/ 	.byte	0x04, 0x17
        /*001a*/ 	.short	(.L_11 - .L_10)
.L_10:
        /*001c*/ 	.word	0x00000000
        /*0020*/ 	.short	0x0001
        /*0022*/ 	.short	0x0008
        /*0024*/ 	.byte	0x00, 0xf5, 0x21, 0x00


	//----- nvinfo : EIATTR_KPARAM_INFO
	.align		4
.L_11:
        /*0028*/ 	.byte	0x04, 0x17
        /*002a*/ 	.short	(.L_13 - .L_12)
.L_12:
        /*002c*/ 	.word	0x00000000
        /*0030*/ 	.short	0x0000
        /*0032*/ 	.short	0x0000
        /*0034*/ 	.byte	0x00, 0xf5, 0x21, 0x00


	//----- nvinfo : EIATTR_SPARSE_MMA_MASK
	.align		4
.L_13:
        /*0038*/ 	.byte	0x03, 0x50
        /*003a*/ 	.short	0x0000


	//----- nvinfo : EIATTR_MAXREG_COUNT
	.align		4
        /*003c*/ 	.byte	0x03, 0x1b
        /*003e*/ 	.short	0x00ff


	//----- nvinfo : EIATTR_NUM_BARRIERS
	.align		4
        /*0040*/ 	.byte	0x02, 0x4c
        /*0042*/ 	.byte	0x01
	.zero		1


	//----- nvinfo : EIATTR_MERCURY_ISA_VERSION
	.align		4
        /*0044*/ 	.byte	0x03, 0x5f
        /*0046*/ 	.short	0x0101


	//----- nvinfo : EIATTR_VRC_CTA_INIT_COUNT
	.align		4
        /*0048*/ 	.byte	0x02, 0x4a
	.zero		1
	.zero		1


	//----- nvinfo : EIATTR_EXIT_INSTR_OFFSETS
	.align		4
        /*004c*/ 	.byte	0x04, 0x1c
        /*004e*/ 	.short	(.L_15 - .L_14)


	//   ....[0]....
.L_14:
        /*0050*/ 	.word	0x000004e0


	//   ....[1]....
        /*0054*/ 	.word	0x00000530


	//----- nvinfo : EIATTR_CRS_STACK_SIZE
	.align		4
.L_15:
        /*0058*/ 	.byte	0x04, 0x1e
        /*005a*/ 	.short	(.L_17 - .L_16)
.L_16:
        /*005c*/ 	.word	0x00000000


	//----- nvinfo : EIATTR_CBANK_PARAM_SIZE
	.align		4
.L_17:
        /*0060*/ 	.byte	0x03, 0x19
        /*0062*/ 	.short	0x0018


	//----- nvinfo : EIATTR_PARAM_CBANK
	.align		4
        /*0064*/ 	.byte	0x04, 0x0a
        /*0066*/ 	.short	(.L_19 - .L_18)
	.align		4
.L_18:
        /*0068*/ 	.word	index@(.nv.constant0._Z11dot_productPfS_S_)
        /*006c*/ 	.short	0x0380
        /*006e*/ 	.short	0x0018


	//----- nvinfo : EIATTR_SW_WAR
	.align		4
.L_19:
        /*0070*/ 	.byte	0x04, 0x36
        /*0072*/ 	.short	(.L_21 - .L_20)
.L_20:
        /*0074*/ 	.word	0x00000008
.L_21:


//--------------------- .nv.callgraph             --------------------------
	.section	.nv.callgraph,"",@"SHT_CUDA_CALLGRAPH"
	.align	4
	.sectionentsize	8
	.align		4
        /*0000*/ 	.word	0x00000000
	.align		4
        /*0004*/ 	.word	0xffffffff
	.align		4
        /*0008*/ 	.word	0x00000000
	.align		4
        /*000c*/ 	.word	0xfffffffe
	.align		4
        /*0010*/ 	.word	0x00000000
	.align		4
        /*0014*/ 	.word	0xfffffffd
	.align		4
        /*0018*/ 	.word	0x00000000
	.align		4
        /*001c*/ 	.word	0xfffffffc


//--------------------- .text._Z11dot_productPfS_S_ --------------------------
	.section	.text._Z11dot_productPfS_S_,"ax",@progbits
	.align	128
        .global         _Z11dot_productPfS_S_
        .type           _Z11dot_productPfS_S_,@function
        .size           _Z11dot_productPfS_S_,(.L_x_4 - _Z11dot_productPfS_S_)
        .other          _Z11dot_productPfS_S_,@"STO_CUDA_ENTRY STV_DEFAULT"
_Z11dot_productPfS_S_:
.text._Z11dot_productPfS_S_:
[----:B------:R-:W-:Y:S01]  /*0000*/  LDC R1, c[0x0][0x37c] ;  /* 0x0000df00ff017b82 */ /* 0x000fe20000000800 */
[----:B------:R-:W0:Y:S01]  /*0010*/  S2R R3, SR_TID.X ;  /* 0x0000000000037919 */ /* 0x000e220000002100 */
[----:B------:R-:W0:Y:S01]  /*0020*/  LDCU UR8, c[0x0][0x360] ;  /* 0x00006c00ff0877ac */ /* 0x000e220008000800 */
[----:B------:R-:W-:Y:S01]  /*0030*/  BSSY.RECONVERGENT B0, `(.L_x_0) ;  /* 0x0000014000007945 */ /* 0x000fe20003800200 */
[----:B------:R-:W-:Y:S01]  /*0040*/  HFMA2 R12, -RZ, RZ, 0, 0 ;  /* 0x00000000ff0c7431 */ /* 0x000fe200000001ff */
[----:B------:R-:W0:Y:S01]  /*0050*/  S2R R0, SR_CTAID.X ;  /* 0x0000000000007919 */ /* 0x000e220000002500 */
[----:B------:R-:W1:Y:S01]  /*0060*/  LDCU.64 UR6, c[0x0][0x358] ;  /* 0x00006b00ff0677ac */ /* 0x000e620008000a00 */
[----:B0-----:R-:W-:-:S05]  /*0070*/  IMAD R2, R0, UR8, R3 ;  /* 0x0000000800027c24 */ /* 0x001fca000f8e0203 */
[----:B------:R-:W-:-:S13]  /*0080*/  ISETP.GT.AND P0, PT, R2, 0x8bff, PT ;  /* 0x00008bff0200780c */ /* 0x000fda0003f04270 */
[----:B-1----:R-:W-:Y:S05]  /*0090*/  @P0 BRA `(.L_x_1) ;  /* 0x0000000000340947 */ /* 0x002fea0003800000 */
[----:B------:R-:W0:Y:S01]  /*00a0*/  LDC R13, c[0x0][0x370] ;  /* 0x0000dc00ff0d7b82 */ /* 0x000e220000000800 */
[----:B------:R-:W-:-:S07]  /*00b0*/  MOV R12, RZ ;  /* 0x000000ff000c7202 */ /* 0x000fce0000000f00 */
[----:B------:R-:W1:Y:S08]  /*00c0*/  LDC.64 R8, c[0x0][0x380] ;  /* 0x0000e000ff087b82 */ /* 0x000e700000000a00 */
[----:B------:R-:W2:Y:S01]  /*00d0*/  LDC.64 R10, c[0x0][0x388] ;  /* 0x0000e200ff0a7b82 */ /* 0x000ea20000000a00 */
[----:B0-----:R-:W-:-:S07]  /*00e0*/  IMAD R13, R13, UR8, RZ ;  /* 0x000000080d0d7c24 */ /* 0x001fce000f8e02ff */
.L_x_2:
[----:B-1----:R-:W-:-:S04]  /*00f0*/  IMAD.WIDE R4, R2, 0x4, R8 ;  /* 0x0000000402047825 */ /* 0x002fc800078e0208 */
[----:B--2---:R-:W-:Y:S02]  /*0100*/  IMAD.WIDE R6, R2, 0x4, R10 ;  /* 0x0000000402067825 */ /* 0x004fe400078e020a */
[----:B------:R-:W2:Y:S04]  /*0110*/  LDG.E R5, desc[UR6][R4.64] ;  /* 0x0000000604057981 */ /* 0x000ea8000c1e1900 */
[----:B------:R-:W2:Y:S01]  /*0120*/  LDG.E R6, desc[UR6][R6.64] ;  /* 0x0000000606067981 */ /* 0x000ea2000c1e1900 */
[----:B------:R-:W-:-:S04]  /*0130*/  IADD3 R2, PT, PT, R13, R2, RZ ;  /* 0x000000020d027210 */ /* 0x000fc80007ffe0ff */
[----:B------:R-:W-:Y:S01]  /*0140*/  ISETP.GE.AND P0, PT, R2, 0x8c00, PT ;  /* 0x00008c000200780c */ /* 0x000fe20003f06270 */
[----:B--2---:R-:W-:-:S12]  /*0150*/  FFMA R12, R5, R6, R12 ;  /* 0x00000006050c7223 */ /* 0x004fd8000000000c */
[----:B------:R-:W-:Y:S05]  /*0160*/  @!P0 BRA `(.L_x_2) ;  /* 0xfffffffc00e08947 */ /* 0x000fea000383ffff */
.L_x_1:
[----:B------:R-:W-:Y:S05]  /*0170*/  BSYNC.RECONVERGENT B0 ;  /* 0x0000000000007941 */ /* 0x000fea0003800200 */
.L_x_0:
[----:B------:R-:W0:Y:S01]  /*0180*/  S2UR UR5, SR_CgaCtaId ;  /* 0x00000000000579c3 */ /* 0x000e220000008800 */
[----:B------:R-:W-:Y:S01]  /*0190*/  UMOV UR4, 0x400 ;  /* 0x0000040000047882 */ /* 0x000fe20000000000 */
[C---:B------:R-:W-:Y:S02]  /*01a0*/  ISETP.GT.U32.AND P1, PT, R3.reuse, 0x7f, PT ;  /* 0x0000007f0300780c */ /* 0x040fe40003f24070 */
[----:B------:R-:W-:Y:S01]  /*01b0*/  ISETP.GT.U32.AND P0, PT, R3, 0x3f, PT ;  /* 0x0000003f0300780c */ /* 0x000fe20003f04070 */
[----:B0-----:R-:W-:-:S06]  /*01c0*/  ULEA UR4, UR5, UR4, 0x18 ;  /* 0x0000000405047291 */ /* 0x001fcc000f8ec0ff */
[----:B------:R-:W-:-:S05]  /*01d0*/  LEA R5, R3, UR4, 0x2 ;  /* 0x0000000403057c11 */ /* 0x000fca000f8e10ff */
[----:B------:R-:W-:Y:S01]  /*01e0*/  STS [R5], R12 ;  /* 0x0000000c05007388 */ /* 0x000fe20000000800 */
[----:B------:R-:W-:Y:S06]  /*01f0*/  BAR.SYNC.DEFER_BLOCKING 0x0 ;  /* 0x0000000000007b1d */ /* 0x000fec0000010000 */
[----:B------:R-:W-:Y:S04]  /*0200*/  @!P1 LDS R2, [R5+0x200] ;  /* 0x0002000005029984 */ /* 0x000fe80000000800 */
[----:B------:R-:W0:Y:S02]  /*0210*/  @!P1 LDS R7, [R5] ;  /* 0x0000000005079984 */ /* 0x000e240000000800 */
[----:B0-----:R-:W-:-:S05]  /*0220*/  @!P1 FADD R2, R2, R7 ;  /* 0x0000000702029221 */ /* 0x001fca0000000000 */
[----:B------:R-:W-:Y:S01]  /*0230*/  @!P1 STS [R5], R2 ;  /* 0x0000000205009388 */ /* 0x000fe20000000800 */
[----:B------:R-:W-:Y:S01]  /*0240*/  BAR.SYNC.DEFER_BLOCKING 0x0 ;  /* 0x0000000000007b1d */ /* 0x000fe20000010000 */
[----:B------:R-:W-:-:S05]  /*0250*/  ISETP.GT.U32.AND P1, PT, R3, 0x1f, PT ;  /* 0x0000001f0300780c */ /* 0x000fca0003f24070 */
        /* <DEDUP_REMOVED lines=29> */
[----:B------:R-:W-:-:S05]  /*0430*/  ISETP.NE.AND P0, PT, R3, RZ, PT ;  /* 0x000000ff0300720c */ /* 0x000fca0003f05270 */
[----:B------:R-:W-:Y:S04]  /*0440*/  @!P1 LDS R2, [R5+0x8] ;  /* 0x0000080005029984 */ /* 0x000fe80000000800 */
[----:B------:R-:W0:Y:S02]  /*0450*/  @!P1 LDS R7, [R5] ;  /* 0x0000000005079984 */ /* 0x000e240000000800 */
[----:B0-----:R-:W-:-:S05]  /*0460*/  @!P1 FADD R2, R2, R7 ;  /* 0x0000000702029221 */ /* 0x001fca0000000000 */
[----:B------:R-:W-:Y:S01]  /*0470*/  @!P1 STS [R5], R2 ;  /* 0x0000000205009388 */ /* 0x000fe20000000800 */
[----:B------:R-:W-:Y:S06]  /*0480*/  BAR.SYNC.DEFER_BLOCKING 0x0 ;  /* 0x0000000000007b1d */ /* 0x000fec0000010000 */
[----:B------:R-:W-:Y:S04]  /*0490*/  @!P0 LDS R3, [UR4+0x4] ;  /* 0x00000404ff038984 */ /* 0x000fe80008000800 */
[----:B------:R-:W0:Y:S02]  /*04a0*/  @!P0 LDS R4, [R5] ;  /* 0x0000000005048984 */ /* 0x000e240000000800 */
[----:B0-----:R-:W-:-:S05]  /*04b0*/  @!P0 FADD R4, R3, R4 ;  /* 0x0000000403048221 */ /* 0x001fca0000000000 */
[----:B------:R0:W-:Y:S01]  /*04c0*/  @!P0 STS [R5], R4 ;  /* 0x0000000405008388 */ /* 0x0001e20000000800 */
[----:B------:R-:W-:Y:S06]  /*04d0*/  BAR.SYNC.DEFER_BLOCKING 0x0 ;  /* 0x0000000000007b1d */ /* 0x000fec0000010000 */
[----:B------:R-:W-:Y:S05]  /*04e0*/  @P0 EXIT ;  /* 0x000000000000094d */ /* 0x000fea0003800000 */
[----:B0-----:R-:W0:Y:S01]  /*04f0*/  LDS R5, [UR4] ;  /* 0x00000004ff057984 */ /* 0x001e220008000800 */
[----:B------:R-:W1:Y:S02]  /*0500*/  LDC.64 R2, c[0x0][0x390] ;  /* 0x0000e400ff027b82 */ /* 0x000e640000000a00 */
[----:B-1----:R-:W-:-:S05]  /*0510*/  IMAD.WIDE.U32 R2, R0, 0x4, R2 ;  /* 0x0000000400027825 */ /* 0x002fca00078e0002 */
[----:B0-----:R-:W-:Y:S01]  /*0520*/  STG.E desc[UR6][R2.64], R5 ;  /* 0x0000000502007986 */ /* 0x001fe2000c101906 */
[----:B------:R-:W-:Y:S05]  /*0530*/  EXIT ;  /* 0x000000000000794d */ /* 0x000fea0003800000 */
.L_x_3:
[----:B------:R-:W-:-:S00]  /*0540*/  BRA `(.L_x_3) ;  /* 0xfffffffc00fc7947 */ /* 0x000fc0000383ffff */
[----:B------:R-:W-:-:S00]  /*0550*/  NOP ;  /* 0x0000000000007918 */ /* 0x000fc00000000000 */
        /* <DEDUP_REMOVED lines=10> */
.L_x_4:


//--------------------- .nv.shared._Z11dot_productPfS_S_ --------------------------
	.section	.nv.shared._Z11dot_productPfS_S_,"aw",@nobits
	.sectionflags	@""
	.align	4
.nv.shared._Z11dot_productPfS_S_:
	.zero		2048


//--------------------- .nv.shared.reserved.0     --------------------------
	.section	.nv.shared.reserved.0,"aw",@nobits
	.weak		__nv_reservedSMEM_offset_0_alias
	.size		__nv_reservedSMEM_offset_0_alias, 0, 64
	.other		__nv_reservedSMEM_offset_0_alias,@"STO_CUDA_RESERVED_SHARED STV_DEFAULT"
__nv_reservedSMEM_offset_0_alias:
	.zero		0
	.zero		64


//--------------------- .nv.constant0._Z11dot_productPfS_S_ --------------------------
	.section	.nv.constant0._Z11dot_productPfS_S_,"a",@progbits
	.sectionflags	@""
	.align	4
.nv.constant0._Z11dot_productPfS_S_:
	.zero		920


//--------------------- SYMBOLS --------------------------

	.type		.nv.reservedSmem.offset0,@object
	.size		.nv.reservedSmem.offset0,0x4
	.type		.nv.reservedSmem.cap,@object
	.size		.nv.reservedSmem.cap,0x4
